//
// Generated by NVIDIA NVVM Compiler
//
// Compiler Build ID: CL-36424714
// Cuda compilation tools, release 13.0, V13.0.88
// Based on NVVM 20.0.0
//

.version 9.0
.target sm_100
.address_size 64

	// .globl	_Z19game_of_life_kernelPKbPbi
// _ZZ19game_of_life_kernelPKbPbiE4tile has been demoted

.visible .entry _Z19game_of_life_kernelPKbPbi(
	.param .u64 .ptr .align 1 _Z19game_of_life_kernelPKbPbi_param_0,
	.param .u64 .ptr .align 1 _Z19game_of_life_kernelPKbPbi_param_1,
	.param .u32 _Z19game_of_life_kernelPKbPbi_param_2
)
{
	.reg .pred 	%p<43>;
	.reg .b16 	%rs<39>;
	.reg .b32 	%r<59>;
	.reg .b64 	%rd<28>;
	// demoted variable
	.shared .align 1 .b8 _ZZ19game_of_life_kernelPKbPbiE4tile[1156];
	ld.param.u64 	%rd5, [_Z19game_of_life_kernelPKbPbi_param_0];
	ld.param.u64 	%rd4, [_Z19game_of_life_kernelPKbPbi_param_1];
	ld.param.u32 	%r13, [_Z19game_of_life_kernelPKbPbi_param_2];
	cvta.to.global.u64 	%rd1, %rd5;
	mov.u32 	%r1, %tid.x;
	mov.u32 	%r2, %tid.y;
	mov.u32 	%r14, %ctaid.x;
	shl.b32 	%r15, %r14, 5;
	add.s32 	%r3, %r15, %r1;
	mov.u32 	%r16, %ctaid.y;
	shl.b32 	%r17, %r16, 5;
	add.s32 	%r18, %r17, %r2;
	max.s32 	%r19, %r3, %r18;
	setp.lt.s32 	%p1, %r19, %r13;
	setp.ge.s32 	%p4, %r19, %r13;
	mov.b16 	%rs30, 0;
	@%p4 bra 	$L__BB0_2;
	mad.lo.s32 	%r20, %r13, %r18, %r3;
	cvt.s64.s32 	%rd6, %r20;
	add.s64 	%rd7, %rd1, %rd6;
	ld.global.u8 	%rs30, [%rd7];
$L__BB0_2:
	mov.u32 	%r21, _ZZ19game_of_life_kernelPKbPbiE4tile;
	mad.lo.s32 	%r5, %r2, 34, %r21;
	add.s32 	%r6, %r5, 34;
	add.s32 	%r7, %r6, %r1;
	st.shared.u8 	[%r7+1], %rs30;
	setp.eq.s32 	%p5, %r1, 31;
	@%p5 bra 	$L__BB0_7;
	setp.ne.s32 	%p6, %r1, 0;
	@%p6 bra 	$L__BB0_10;
	setp.ge.s32 	%p8, %r18, %r13;
	setp.lt.s32 	%p9, %r3, 1;
	mov.b16 	%rs31, 0;
	or.pred  	%p10, %p9, %p8;
	@%p10 bra 	$L__BB0_6;
	mad.lo.s32 	%r25, %r13, %r18, %r3;
	add.s32 	%r26, %r25, -1;
	cvt.u64.u32 	%rd12, %r26;
	add.s64 	%rd13, %rd1, %rd12;
	ld.global.u8 	%rs31, [%rd13];
$L__BB0_6:
	st.shared.u8 	[%r6], %rs31;
	bra.uni 	$L__BB0_10;
$L__BB0_7:
	add.s32 	%r22, %r3, 1;
	max.s32 	%r23, %r22, %r18;
	setp.ge.s32 	%p7, %r23, %r13;
	mov.b16 	%rs32, 0;
	@%p7 bra 	$L__BB0_9;
	mul.lo.s32 	%r24, %r13, %r18;
	cvt.s64.s32 	%rd8, %r24;
	cvt.s64.s32 	%rd9, %r3;
	add.s64 	%rd10, %rd8, %rd9;
	add.s64 	%rd11, %rd1, %rd10;
	ld.global.u8 	%rs32, [%rd11+1];
$L__BB0_9:
	st.shared.u8 	[%r5+67], %rs32;
$L__BB0_10:
	setp.eq.s32 	%p11, %r2, 31;
	@%p11 bra 	$L__BB0_15;
	setp.ne.s32 	%p12, %r2, 0;
	@%p12 bra 	$L__BB0_18;
	setp.ge.s32 	%p14, %r3, %r13;
	setp.eq.s32 	%p15, %r18, 0;
	mov.b16 	%rs33, 0;
	or.pred  	%p16, %p15, %p14;
	@%p16 bra 	$L__BB0_14;
	add.s32 	%r31, %r18, -1;
	mad.lo.s32 	%r32, %r13, %r31, %r3;
	cvt.s64.s32 	%rd16, %r32;
	add.s64 	%rd17, %rd1, %rd16;
	ld.global.u8 	%rs33, [%rd17];
$L__BB0_14:
	add.s32 	%r34, %r21, %r1;
	st.shared.u8 	[%r34+1], %rs33;
	bra.uni 	$L__BB0_18;
$L__BB0_15:
	add.s32 	%r8, %r18, 1;
	mov.b16 	%rs34, 0;
	max.s32 	%r27, %r8, %r3;
	setp.ge.s32 	%p13, %r27, %r13;
	@%p13 bra 	$L__BB0_17;
	mad.lo.s32 	%r28, %r13, %r8, %r3;
	cvt.s64.s32 	%rd14, %r28;
	add.s64 	%rd15, %rd1, %rd14;
	ld.global.u8 	%rs34, [%rd15];
$L__BB0_17:
	add.s32 	%r30, %r21, %r1;
	st.shared.u8 	[%r30+1123], %rs34;
$L__BB0_18:
	or.b32  	%r35, %r1, %r2;
	setp.ne.s32 	%p17, %r35, 0;
	add.s32 	%r36, %r18, -1;
	mul.lo.s32 	%r37, %r13, %r36;
	cvt.s64.s32 	%rd18, %r37;
	cvt.s64.s32 	%rd2, %r3;
	add.s64 	%rd19, %rd2, %rd18;
	add.s64 	%rd3, %rd1, %rd19;
	@%p17 bra 	$L__BB0_22;
	setp.lt.s32 	%p18, %r3, 1;
	setp.eq.s32 	%p19, %r18, 0;
	mov.b16 	%rs35, 0;
	or.pred  	%p20, %p18, %p19;
	@%p20 bra 	$L__BB0_21;
	ld.global.u8 	%rs35, [%rd3+-1];
$L__BB0_21:
	st.shared.u8 	[_ZZ19game_of_life_kernelPKbPbiE4tile], %rs35;
$L__BB0_22:
	setp.ne.s32 	%p21, %r1, 31;
	setp.ne.s32 	%p22, %r2, 0;
	or.pred  	%p23, %p21, %p22;
	@%p23 bra 	$L__BB0_26;
	add.s32 	%r38, %r3, 1;
	setp.ge.s32 	%p24, %r38, %r13;
	setp.eq.s32 	%p25, %r18, 0;
	mov.b16 	%rs36, 0;
	or.pred  	%p26, %p24, %p25;
	@%p26 bra 	$L__BB0_25;
	ld.global.u8 	%rs36, [%rd3+1];
$L__BB0_25:
	st.shared.u8 	[_ZZ19game_of_life_kernelPKbPbiE4tile+33], %rs36;
$L__BB0_26:
	setp.ne.s32 	%p27, %r1, 0;
	setp.ne.s32 	%p28, %r2, 31;
	or.pred  	%p29, %p27, %p28;
	@%p29 bra 	$L__BB0_30;
	add.s32 	%r9, %r18, 1;
	setp.lt.s32 	%p34, %r3, 1;
	setp.ge.s32 	%p35, %r9, %r13;
	mov.b16 	%rs37, 0;
	or.pred  	%p36, %p34, %p35;
	@%p36 bra 	$L__BB0_29;
	mad.lo.s32 	%r42, %r13, %r9, %r3;
	add.s32 	%r43, %r42, -1;
	cvt.u64.u32 	%rd23, %r43;
	add.s64 	%rd24, %rd1, %rd23;
	ld.global.u8 	%rs37, [%rd24];
$L__BB0_29:
	st.shared.u8 	[_ZZ19game_of_life_kernelPKbPbiE4tile+1122], %rs37;
	bra.uni 	$L__BB0_34;
$L__BB0_30:
	setp.ne.s32 	%p30, %r2, 31;
	setp.ne.s32 	%p31, %r1, 31;
	or.pred  	%p32, %p31, %p30;
	@%p32 bra 	$L__BB0_34;
	add.s32 	%r39, %r3, 1;
	add.s32 	%r10, %r18, 1;
	max.s32 	%r40, %r39, %r10;
	setp.ge.s32 	%p33, %r40, %r13;
	mov.b16 	%rs38, 0;
	@%p33 bra 	$L__BB0_33;
	mul.lo.s32 	%r41, %r13, %r10;
	cvt.s64.s32 	%rd20, %r41;
	add.s64 	%rd21, %rd20, %rd2;
	add.s64 	%rd22, %rd1, %rd21;
	ld.global.u8 	%rs38, [%rd22+1];
$L__BB0_33:
	st.shared.u8 	[_ZZ19game_of_life_kernelPKbPbiE4tile+1155], %rs38;
$L__BB0_34:
	bar.sync 	0;
	not.pred 	%p37, %p1;
	@%p37 bra 	$L__BB0_38;
	ld.shared.s8 	%r44, [%r7+-34];
	ld.shared.s8 	%r45, [%r7+-33];
	add.s32 	%r46, %r45, %r44;
	ld.shared.s8 	%r47, [%r7+-32];
	add.s32 	%r48, %r46, %r47;
	ld.shared.s8 	%r49, [%r7];
	add.s32 	%r50, %r48, %r49;
	ld.shared.s8 	%r51, [%r7+2];
	add.s32 	%r52, %r50, %r51;
	ld.shared.s8 	%r53, [%r7+34];
	add.s32 	%r54, %r52, %r53;
	ld.shared.s8 	%r55, [%r7+35];
	add.s32 	%r56, %r54, %r55;
	ld.shared.s8 	%r57, [%r7+36];
	add.s32 	%r11, %r56, %r57;
	setp.eq.s32 	%p39, %r11, 3;
	mov.pred 	%p42, -1;
	@%p39 bra 	$L__BB0_37;
	ld.shared.u8 	%rs28, [%r7+1];
	setp.ne.s16 	%p40, %rs28, 0;
	setp.eq.s32 	%p41, %r11, 2;
	and.pred  	%p42, %p41, %p40;
$L__BB0_37:
	selp.u16 	%rs29, 1, 0, %p42;
	mad.lo.s32 	%r58, %r13, %r18, %r3;
	cvt.s64.s32 	%rd25, %r58;
	cvta.to.global.u64 	%rd26, %rd4;
	add.s64 	%rd27, %rd26, %rd25;
	st.global.u8 	[%rd27], %rs29;
$L__BB0_38:
	ret;

}


// ===== COMPILED SASS (sm_100) =====

	.target	sm_100

	.elftype	@"ET_EXEC"


//--------------------- .note.nv.tkinfo           --------------------------
	.section	.note.nv.tkinfo,"",@"SHT_NOTE"
	.sectionflags	@"SHF_NOTE_NV_TKINFO"
	.tkinfo
        /*0018*/ 	.word	0x00000002
        /*0030*/ 	.string	""
        /*0030*/ 	.string	"ptxas"
        /*0030*/ 	.string	"Cuda compilation tools, release 13.0, V13.0.88"
        /*0030*/ 	.string	"Build cuda_13.0.r13.0/compiler.36424714_0"
        /*0030*/ 	.string	"-arch sm_100 -m 64 "



//--------------------- .note.nv.cuinfo           --------------------------
	.section	.note.nv.cuinfo,"",@"SHT_NOTE"
	.sectionflags	@"SHF_NOTE_NV_CUINFO"
        /*0018*/ 	.short	0x0002
        /*001a*/ 	.short	0x0064
        /*001c*/ 	.short	0x0082
	.zero		2


//--------------------- .nv.info                  --------------------------
	.section	.nv.info,"",@"SHT_CUDA_INFO"
	.align	4


	//----- nvinfo : EIATTR_REGCOUNT
	.align		4
        /*0000*/ 	.byte	0x04, 0x2f
        /*0002*/ 	.short	(.L_1 - .L_0)
	.align		4
.L_0:
        /*0004*/ 	.word	index@(_Z19game_of_life_kernelPKbPbi)
        /*0008*/ 	.word	0x0000000e


	//----- nvinfo : EIATTR_FRAME_SIZE
	.align		4
.L_1:
        /*000c*/ 	.byte	0x04, 0x11
        /*000e*/ 	.short	(.L_3 - .L_2)
	.align		4
.L_2:
        /*0010*/ 	.word	index@(_Z19game_of_life_kernelPKbPbi)
        /*0014*/ 	.word	0x00000000


	//----- nvinfo : EIATTR_MIN_STACK_SIZE
	.align		4
.L_3:
        /*0018*/ 	.byte	0x04, 0x12
        /*001a*/ 	.short	(.L_5 - .L_4)
	.align		4
.L_4:
        /*001c*/ 	.word	index@(_Z19game_of_life_kernelPKbPbi)
        /*0020*/ 	.word	0x00000000
.L_5:


//--------------------- .nv.compat                --------------------------
	.section	.nv.compat,"",@"SHT_CUDA_COMPAT_INFO"
	.align	4
        /*0000*/ 	.byte	0x02, 0x09, 0x00, 0x00, 0x02, 0x02, 0x01, 0x00, 0x02, 0x05, 0x05, 0x00, 0x03, 0x07, 0x01, 0x01
        /*0010*/ 	.byte	0x02, 0x03, 0x00, 0x00, 0x02, 0x06, 0x01, 0x00, 0x04, 0x0b, 0x08, 0x00, 0x09, 0x00, 0x00, 0x00
        /*0020*/ 	.byte	0x00, 0x00, 0x00, 0x00


//--------------------- .nv.info._Z19game_of_life_kernelPKbPbi --------------------------
	.section	.nv.info._Z19game_of_life_kernelPKbPbi,"",@"SHT_CUDA_INFO"
	.sectionflags	@""
	.align	4


	//----- nvinfo : EIATTR_CUDA_API_VERSION
	.align		4
        /*0000*/ 	.byte	0x04, 0x37
        /*0002*/ 	.short	(.L_7 - .L_6)
.L_6:
        /*0004*/ 	.word	0x00000082


	//----- nvinfo : EIATTR_KPARAM_INFO
	.align		4
.L_7:
        /*0008*/ 	.byte	0x04, 0x17
        /*000a*/ 	.short	(.L_9 - .L_8)
.L_8:
        /*000c*/ 	.word	0x00000000
        /*0010*/ 	.short	0x0002
        /*0012*/ 	.short	0x0010
        /*0014*/ 	.byte	0x00, 0xf0, 0x11, 0x00


	//----- nvinfo : EIATTR_KPARAM_INFO
	.align		4
.L_9:
        /*0018*/ 	.byte	0x04, 0x17
        /*001a*/ 	.short	(.L_11 - .L_10)
.L_10:
        /*001c*/ 	.word	0x00000000
        /*0020*/ 	.short	0x0001
        /*0022*/ 	.short	0x0008
        /*0024*/ 	.byte	0x00, 0xf5, 0x21, 0x00


	//----- nvinfo : EIATTR_KPARAM_INFO
	.align		4
.L_11:
        /*0028*/ 	.byte	0x04, 0x17
        /*002a*/ 	.short	(.L_13 - .L_12)
.L_12:
        /*002c*/ 	.word	0x00000000
        /*0030*/ 	.short	0x0000
        /*0032*/ 	.short	0x0000
        /*0034*/ 	.byte	0x00, 0xf5, 0x21, 0x00


	//----- nvinfo : EIATTR_SPARSE_MMA_MASK
	.align		4
.L_13:
        /*0038*/ 	.byte	0x03, 0x50
        /*003a*/ 	.short	0x0000


	//----- nvinfo : EIATTR_MAXREG_COUNT
	.align		4
        /*003c*/ 	.byte	0x03, 0x1b
        /*003e*/ 	.short	0x00ff


	//----- nvinfo : EIATTR_NUM_BARRIERS
	.align		4
        /*0040*/ 	.byte	0x02, 0x4c
        /*0042*/ 	.byte	0x01
	.zero		1


	//----- nvinfo : EIATTR_MERCURY_ISA_VERSION
	.align		4
        /*0044*/ 	.byte	0x03, 0x5f
        /*0046*/ 	.short	0x0101


	//----- nvinfo : EIATTR_VRC_CTA_INIT_COUNT
	.align		4
        /*0048*/ 	.byte	0x02, 0x4a
	.zero		1
	.zero		1


	//----- nvinfo : EIATTR_EXIT_INSTR_OFFSETS
	.align		4
        /*004c*/ 	.byte	0x04, 0x1c
        /*004e*/ 	.short	(.L_15 - .L_14)


	//   ....[0]....
.L_14:
        /*0050*/ 	.word	0x00000a00


	//   ....[1]....
        /*0054*/ 	.word	0x00000b80


	//----- nvinfo : EIATTR_CRS_STACK_SIZE
	.align		4
.L_15:
        /*0058*/ 	.byte	0x04, 0x1e
        /*005a*/ 	.short	(.L_17 - .L_16)
.L_16:
        /*005c*/ 	.word	0x00000000


	//----- nvinfo : EIATTR_CBANK_PARAM_SIZE
	.align		4
.L_17:
        /*0060*/ 	.byte	0x03, 0x19
        /*0062*/ 	.short	0x0014


	//----- nvinfo : EIATTR_PARAM_CBANK
	.align		4
        /*0064*/ 	.byte	0x04, 0x0a
        /*0066*/ 	.short	(.L_19 - .L_18)
	.align		4
.L_18:
        /*0068*/ 	.word	index@(.nv.constant0._Z19game_of_life_kernelPKbPbi)
        /*006c*/ 	.short	0x0380
        /*006e*/ 	.short	0x0014


	//----- nvinfo : EIATTR_SW_WAR
	.align		4
.L_19:
        /*0070*/ 	.byte	0x04, 0x36
        /*0072*/ 	.short	(.L_21 - .L_20)
.L_20:
        /*0074*/ 	.word	0x00000008
.L_21:


//--------------------- .nv.callgraph             --------------------------
	.section	.nv.callgraph,"",@"SHT_CUDA_CALLGRAPH"
	.align	4
	.sectionentsize	8
	.align		4
        /*0000*/ 	.word	0x00000000
	.align		4
        /*0004*/ 	.word	0xffffffff
	.align		4
        /*0008*/ 	.word	0x00000000
	.align		4
        /*000c*/ 	.word	0xfffffffe
	.align		4
        /*0010*/ 	.word	0x00000000
	.align		4
        /*0014*/ 	.word	0xfffffffd
	.align		4
        /*0018*/ 	.word	0x00000000
	.align		4
        /*001c*/ 	.word	0xfffffffc


//--------------------- .text._Z19game_of_life_kernelPKbPbi --------------------------
	.section	.text._Z19game_of_life_kernelPKbPbi,"ax",@progbits
	.align	128
        .global         _Z19game_of_life_kernelPKbPbi
        .type           _Z19game_of_life_kernelPKbPbi,@function
        .size           _Z19game_of_life_kernelPKbPbi,(.L_x_30 - _Z19game_of_life_kernelPKbPbi)
        .other          _Z19game_of_life_kernelPKbPbi,@"STO_CUDA_ENTRY STV_DEFAULT"
_Z19game_of_life_kernelPKbPbi:
.text._Z19game_of_life_kernelPKbPbi:
[----:B------:R-:W-:Y:S01]  /*0000*/  LDC R1, c[0x0][0x37c] ;  /* 0x0000df00ff017b82 */ /* 0x000fe20000000800 */
[----:B------:R-:W0:Y:S01]  /*0010*/  S2R R4, SR_TID.X ;  /* 0x0000000000047919 */ /* 0x000e220000002100 */
[----:B------:R-:W1:Y:S01]  /*0020*/  LDCU UR8, c[0x0][0x390] ;  /* 0x00007200ff0877ac */ /* 0x000e620008000800 */
[----:B------:R-:W-:Y:S01]  /*0030*/  PRMT R9, RZ, 0x7610, R9 ;  /* 0x00007610ff097816 */ /* 0x000fe20000000009 */
[----:B------:R-:W0:Y:S01]  /*0040*/  S2R R3, SR_CTAID.X ;  /* 0x0000000000037919 */ /* 0x000e220000002500 */
[----:B------:R-:W2:Y:S01]  /*0050*/  LDCU.64 UR6, c[0x0][0x358] ;  /* 0x00006b00ff0677ac */ /* 0x000ea20008000a00 */
[----:B------:R-:W3:Y:S01]  /*0060*/  S2R R5, SR_TID.Y ;  /* 0x0000000000057919 */ /* 0x000ee20000002200 */
[----:B------:R-:W3:Y:S01]  /*0070*/  S2R R2, SR_CTAID.Y ;  /* 0x0000000000027919 */ /* 0x000ee20000002600 */
[----:B0-----:R-:W-:Y:S02]  /*0080*/  IMAD R0, R3, 0x20, R4 ;  /* 0x0000002003007824 */ /* 0x001fe400078e0204 */
[----:B---3--:R-:W-:-:S05]  /*0090*/  IMAD R3, R2, 0x20, R5 ;  /* 0x0000002002037824 */ /* 0x008fca00078e0205 */
[----:B------:R-:W-:-:S04]  /*00a0*/  VIMNMX R8, PT, PT, R0, R3, !PT ;  /* 0x0000000300087248 */ /* 0x000fc80007fe0100 */
[----:B-1----:R-:W-:-:S13]  /*00b0*/  ISETP.GE.AND P0, PT, R8, UR8, PT ;  /* 0x0000000808007c0c */ /* 0x002fda000bf06270 */
[----:B------:R-:W0:Y:S01]  /*00c0*/  @!P0 LDC.64 R6, c[0x0][0x380] ;  /* 0x0000e000ff068b82 */ /* 0x000e220000000a00 */
[----:B------:R-:W-:-:S05]  /*00d0*/  @!P0 IMAD R2, R3, UR8, R0 ;  /* 0x0000000803028c24 */ /* 0x000fca000f8e0200 */
[----:B0-----:R-:W-:-:S04]  /*00e0*/  @!P0 IADD3 R6, P1, PT, R2, R6, RZ ;  /* 0x0000000602068210 */ /* 0x001fc80007f3e0ff */
[----:B------:R-:W-:-:S05]  /*00f0*/  @!P0 LEA.HI.X.SX32 R7, R2, R7, 0x1, P1 ;  /* 0x0000000702078211 */ /* 0x000fca00008f0eff */
[----:B--2---:R-:W2:Y:S01]  /*0100*/  @!P0 LDG.E.U8 R9, desc[UR6][R6.64] ;  /* 0x0000000606098981 */ /* 0x004ea2000c1e1100 */
[----:B------:R-:W0:Y:S01]  /*0110*/  S2UR UR5, SR_CgaCtaId ;  /* 0x00000000000579c3 */ /* 0x000e220000008800 */
[----:B------:R-:W-:Y:S01]  /*0120*/  UMOV UR4, 0x400 ;  /* 0x0000040000047882 */ /* 0x000fe20000000000 */
[----:B------:R-:W-:Y:S01]  /*0130*/  ISETP.NE.AND P0, PT, R4, 0x1f, PT ;  /* 0x0000001f0400780c */ /* 0x000fe20003f05270 */
[----:B------:R-:W-:Y:S01]  /*0140*/  BSSY.RECONVERGENT B0, `(.L_x_0) ;  /* 0x0000026000007945 */ /* 0x000fe20003800200 */
[----:B------:R-:W-:Y:S01]  /*0150*/  ISETP.GE.AND P1, PT, R8, UR8, PT ;  /* 0x0000000808007c0c */ /* 0x000fe2000bf26270 */
[----:B0-----:R-:W-:-:S06]  /*0160*/  ULEA UR4, UR5, UR4, 0x18 ;  /* 0x0000000405047291 */ /* 0x001fcc000f8ec0ff */
[----:B------:R-:W-:-:S04]  /*0170*/  IMAD.U32 R2, RZ, RZ, UR4 ;  /* 0x00000004ff027e24 */ /* 0x000fc8000f8e00ff */
[----:B------:R-:W-:-:S04]  /*0180*/  IMAD R11, R5, 0x22, R2 ;  /* 0x00000022050b7824 */ /* 0x000fc800078e0202 */
[----:B------:R-:W-:-:S05]  /*0190*/  IMAD.IADD R2, R11, 0x1, R4 ;  /* 0x000000010b027824 */ /* 0x000fca00078e0204 */
[----:B--2---:R0:W-:Y:S01]  /*01a0*/  STS.U8 [R2+0x23], R9 ;  /* 0x0000230902007388 */ /* 0x0041e20000000000 */
[----:B------:R-:W-:Y:S05]  /*01b0*/  @!P0 BRA `(.L_x_1) ;  /* 0x0000000000408947 */ /* 0x000fea0003800000 */
[----:B------:R-:W-:-:S13]  /*01c0*/  ISETP.NE.AND P0, PT, R4, RZ, PT ;  /* 0x000000ff0400720c */ /* 0x000fda0003f05270 */
[----:B------:R-:W-:Y:S05]  /*01d0*/  @P0 BRA `(.L_x_2) ;  /* 0x0000000000700947 */ /* 0x000fea0003800000 */
[----:B------:R-:W-:Y:S01]  /*01e0*/  ISETP.GE.AND P0, PT, R3, UR8, PT ;  /* 0x0000000803007c0c */ /* 0x000fe2000bf06270 */
[----:B------:R-:W-:Y:S01]  /*01f0*/  BSSY.RECONVERGENT B1, `(.L_x_3) ;  /* 0x000000a000017945 */ /* 0x000fe20003800200 */
[----:B------:R-:W-:Y:S02]  /*0200*/  PRMT R6, RZ, 0x7610, R6 ;  /* 0x00007610ff067816 */ /* 0x000fe40000000006 */
[----:B------:R-:W-:-:S13]  /*0210*/  ISETP.LT.OR P0, PT, R0, 0x1, P0 ;  /* 0x000000010000780c */ /* 0x000fda0000701670 */
[----:B------:R-:W-:Y:S05]  /*0220*/  @P0 BRA `(.L_x_4) ;  /* 0x0000000000180947 */ /* 0x000fea0003800000 */
[----:B------:R-:W1:Y:S01]  /*0230*/  LDCU.64 UR10, c[0x0][0x380] ;  /* 0x00007000ff0a77ac */ /* 0x000e620008000a00 */
[----:B------:R-:W-:-:S04]  /*0240*/  IMAD R6, R3, UR8, R0 ;  /* 0x0000000803067c24 */ /* 0x000fc8000f8e0200 */
[----:B------:R-:W-:-:S05]  /*0250*/  VIADD R6, R6, 0xffffffff ;  /* 0xffffffff06067836 */ /* 0x000fca0000000000 */
[----:B-1----:R-:W-:-:S05]  /*0260*/  IADD3 R6, P0, PT, R6, UR10, RZ ;  /* 0x0000000a06067c10 */ /* 0x002fca000ff1e0ff */
[----:B------:R-:W-:-:S05]  /*0270*/  IMAD.X R7, RZ, RZ, UR11, P0 ;  /* 0x0000000bff077e24 */ /* 0x000fca00080e06ff */
[----:B------:R1:W5:Y:S03]  /*0280*/  LDG.E.U8 R6, desc[UR6][R6.64] ;  /* 0x0000000606067981 */ /* 0x000366000c1e1100 */
.L_x_4:
[----:B------:R-:W-:Y:S05]  /*0290*/  BSYNC.RECONVERGENT B1 ;  /* 0x0000000000017941 */ /* 0x000fea0003800200 */
.L_x_3:
[----:B-----5:R2:W-:Y:S01]  /*02a0*/  STS.U8 [R11+0x22], R6 ;  /* 0x000022060b007388 */ /* 0x0205e20000000000 */
[----:B------:R-:W-:Y:S05]  /*02b0*/  BRA `(.L_x_2) ;  /* 0x0000000000387947 */ /* 0x000fea0003800000 */
.L_x_1:
[----:B------:R-:W-:Y:S01]  /*02c0*/  VIADDMNMX R6, R0, 0x1, R3, !PT ;  /* 0x0000000100067846 */ /* 0x000fe20007800103 */
[----:B------:R-:W-:Y:S03]  /*02d0*/  BSSY.RECONVERGENT B1, `(.L_x_5) ;  /* 0x000000b000017945 */ /* 0x000fe60003800200 */
[----:B------:R-:W-:Y:S02]  /*02e0*/  ISETP.GE.AND P0, PT, R6, UR8, PT ;  /* 0x0000000806007c0c */ /* 0x000fe4000bf06270 */
[----:B------:R-:W-:-:S11]  /*02f0*/  PRMT R6, RZ, 0x7610, R6 ;  /* 0x00007610ff067816 */ /* 0x000fd60000000006 */
[----:B------:R-:W-:Y:S05]  /*0300*/  @P0 BRA `(.L_x_6) ;  /* 0x00000000001c0947 */ /* 0x000fea0003800000 */
[----:B------:R-:W1:Y:S01]  /*0310*/  LDCU.64 UR10, c[0x0][0x380] ;  /* 0x00007000ff0a77ac */ /* 0x000e620008000a00 */
[----:B------:R-:W-:Y:S01]  /*0320*/  IMAD R7, R3, UR8, RZ ;  /* 0x0000000803077c24 */ /* 0x000fe2000f8e02ff */
[----:B0-----:R-:W-:-:S04]  /*0330*/  SHF.R.S32.HI R9, RZ, 0x1f, R0 ;  /* 0x0000001fff097819 */ /* 0x001fc80000011400 */
[----:B------:R-:W-:Y:S02]  /*0340*/  SHF.R.S32.HI R8, RZ, 0x1f, R7 ;  /* 0x0000001fff087819 */ /* 0x000fe40000011407 */
[----:B-1----:R-:W-:-:S04]  /*0350*/  IADD3 R6, P0, P2, R7, UR10, R0 ;  /* 0x0000000a07067c10 */ /* 0x002fc8000fa1e000 */
[----:B------:R-:W-:-:S05]  /*0360*/  IADD3.X R7, PT, PT, R8, UR11, R9, P0, P2 ;  /* 0x0000000b08077c10 */ /* 0x000fca00087e4409 */
[----:B------:R1:W5:Y:S04]  /*0370*/  LDG.E.U8 R6, desc[UR6][R6.64+0x1] ;  /* 0x0000010606067981 */ /* 0x000368000c1e1100 */
.L_x_6:
[----:B------:R-:W-:Y:S05]  /*0380*/  BSYNC.RECONVERGENT B1 ;  /* 0x0000000000017941 */ /* 0x000fea0003800200 */
.L_x_5:
[----:B-----5:R3:W-:Y:S02]  /*0390*/  STS.U8 [R11+0x43], R6 ;  /* 0x000043060b007388 */ /* 0x0207e40000000000 */
.L_x_2:
[----:B------:R-:W-:Y:S05]  /*03a0*/  BSYNC.RECONVERGENT B0 ;  /* 0x0000000000007941 */ /* 0x000fea0003800200 */
.L_x_0:
[----:B------:R-:W-:Y:S01]  /*03b0*/  ISETP.NE.AND P0, PT, R5, 0x1f, PT ;  /* 0x0000001f0500780c */ /* 0x000fe20003f05270 */
[----:B------:R-:W-:-:S12]  /*03c0*/  BSSY.RECONVERGENT B0, `(.L_x_7) ;  /* 0x000001f000007945 */ /* 0x000fd80003800200 */
[----:B------:R-:W-:Y:S05]  /*03d0*/  @!P0 BRA `(.L_x_8) ;  /* 0x0000000000408947 */ /* 0x000fea0003800000 */
[----:B------:R-:W-:-:S13]  /*03e0*/  ISETP.NE.AND P0, PT, R5, RZ, PT ;  /* 0x000000ff0500720c */ /* 0x000fda0003f05270 */
[----:B------:R-:W-:Y:S05]  /*03f0*/  @P0 BRA `(.L_x_9) ;  /* 0x00000000006c0947 */ /* 0x000fea0003800000 */
[----:B------:R-:W-:Y:S01]  /*0400*/  ISETP.GE.AND P0, PT, R0, UR8, PT ;  /* 0x0000000800007c0c */ /* 0x000fe2000bf06270 */
[----:B------:R-:W-:Y:S01]  /*0410*/  BSSY.RECONVERGENT B1, `(.L_x_10) ;  /* 0x000000a000017945 */ /* 0x000fe20003800200 */
[----:B-1----:R-:W-:Y:S02]  /*0420*/  PRMT R7, RZ, 0x7610, R7 ;  /* 0x00007610ff077816 */ /* 0x002fe40000000007 */
[----:B------:R-:W-:-:S13]  /*0430*/  ISETP.EQ.OR P0, PT, R3, RZ, P0 ;  /* 0x000000ff0300720c */ /* 0x000fda0000702670 */
[----:B------:R-:W-:Y:S05]  /*0440*/  @P0 BRA `(.L_x_11) ;  /* 0x0000000000180947 */ /* 0x000fea0003800000 */
[----:B------:R-:W2:Y:S01]  /*0450*/  LDCU.64 UR10, c[0x0][0x380] ;  /* 0x00007000ff0a77ac */ /* 0x000ea20008000a00 */
[----:B------:R-:W-:-:S04]  /*0460*/  VIADD R7, R3, 0xffffffff ;  /* 0xffffffff03077836 */ /* 0x000fc80000000000 */
[----:B------:R-:W-:-:S05]  /*0470*/  IMAD R7, R7, UR8, R0 ;  /* 0x0000000807077c24 */ /* 0x000fca000f8e0200 */
[----:B--23--:R-:W-:-:S04]  /*0480*/  IADD3 R6, P0, PT, R7, UR10, RZ ;  /* 0x0000000a07067c10 */ /* 0x00cfc8000ff1e0ff */
[----:B------:R-:W-:-:S06]  /*0490*/  LEA.HI.X.SX32 R7, R7, UR11, 0x1, P0 ;  /* 0x0000000b07077c11 */ /* 0x000fcc00080f0eff */
[----:B------:R1:W5:Y:S03]  /*04a0*/  LDG.E.U8 R7, desc[UR6][R6.64] ;  /* 0x0000000606077981 */ /* 0x000366000c1e1100 */
.L_x_11:
[----:B------:R-:W-:Y:S05]  /*04b0*/  BSYNC.RECONVERGENT B1 ;  /* 0x0000000000017941 */ /* 0x000fea0003800200 */
.L_x_10:
[----:B-----5:R4:W-:Y:S01]  /*04c0*/  STS.U8 [R4+UR4+0x1], R7 ;  /* 0x0000010704007988 */ /* 0x0209e20008000004 */
[----:B------:R-:W-:Y:S05]  /*04d0*/  BRA `(.L_x_9) ;  /* 0x0000000000347947 */ /* 0x000fea0003800000 */
.L_x_8:
[----:B-1----:R-:W-:Y:S01]  /*04e0*/  VIADD R7, R3, 0x1 ;  /* 0x0000000103077836 */ /* 0x002fe20000000000 */
[----:B------:R-:W-:Y:S01]  /*04f0*/  BSSY.RECONVERGENT B1, `(.L_x_12) ;  /* 0x000000a000017945 */ /* 0x000fe20003800200 */
[----:B0-----:R-:W-:-:S03]  /*0500*/  PRMT R9, RZ, 0x7610, R9 ;  /* 0x00007610ff097816 */ /* 0x001fc60000000009 */
[----:B--23--:R-:W-:-:S04]  /*0510*/  VIMNMX R6, PT, PT, R0, R7, !PT ;  /* 0x0000000700067248 */ /* 0x00cfc80007fe0100 */
[----:B------:R-:W-:-:S13]  /*0520*/  ISETP.GE.AND P0, PT, R6, UR8, PT ;  /* 0x0000000806007c0c */ /* 0x000fda000bf06270 */
[----:B------:R-:W-:Y:S05]  /*0530*/  @P0 BRA `(.L_x_13) ;  /* 0x0000000000140947 */ /* 0x000fea0003800000 */
[----:B------:R-:W0:Y:S01]  /*0540*/  LDCU.64 UR10, c[0x0][0x380] ;  /* 0x00007000ff0a77ac */ /* 0x000e220008000a00 */
[----:B------:R-:W-:-:S05]  /*0550*/  IMAD R7, R7, UR8, R0 ;  /* 0x0000000807077c24 */ /* 0x000fca000f8e0200 */
[----:B0-----:R-:W-:-:S04]  /*0560*/  IADD3 R6, P0, PT, R7, UR10, RZ ;  /* 0x0000000a07067c10 */ /* 0x001fc8000ff1e0ff */
[----:B------:R-:W-:-:S05]  /*0570*/  LEA.HI.X.SX32 R7, R7, UR11, 0x1, P0 ;  /* 0x0000000b07077c11 */ /* 0x000fca00080f0eff */
[----:B------:R0:W5:Y:S04]  /*0580*/  LDG.E.U8 R9, desc[UR6][R6.64] ;  /* 0x0000000606097981 */ /* 0x000168000c1e1100 */
.L_x_13:
[----:B------:R-:W-:Y:S05]  /*0590*/  BSYNC.RECONVERGENT B1 ;  /* 0x0000000000017941 */ /* 0x000fea0003800200 */
.L_x_12:
[----:B-----5:R1:W-:Y:S02]  /*05a0*/  STS.U8 [R4+UR4+0x463], R9 ;  /* 0x0004630904007988 */ /* 0x0203e40008000004 */
.L_x_9:
[----:B------:R-:W-:Y:S05]  /*05b0*/  BSYNC.RECONVERGENT B0 ;  /* 0x0000000000007941 */ /* 0x000fea0003800200 */
.L_x_7:
[----:B------:R-:W2:Y:S01]  /*05c0*/  LDCU.64 UR10, c[0x0][0x380] ;  /* 0x00007000ff0a77ac */ /* 0x000ea20008000a00 */
[----:B------:R-:W-:Y:S01]  /*05d0*/  LOP3.LUT P0, RZ, R4, R5, RZ, 0xfc, !PT ;  /* 0x0000000504ff7212 */ /* 0x000fe2000780fcff */
[----:B01--4-:R-:W-:Y:S01]  /*05e0*/  VIADD R7, R3, 0xffffffff ;  /* 0xffffffff03077836 */ /* 0x013fe20000000000 */
[----:B------:R-:W-:Y:S01]  /*05f0*/  SHF.R.S32.HI R9, RZ, 0x1f, R0 ;  /* 0x0000001fff097819 */ /* 0x000fe20000011400 */
[----:B------:R-:W-:Y:S02]  /*0600*/  BSSY.RECONVERGENT B0, `(.L_x_14) ;  /* 0x000000e000007945 */ /* 0x000fe40003800200 */
[----:B------:R-:W-:-:S05]  /*0610*/  IMAD R7, R7, UR8, RZ ;  /* 0x0000000807077c24 */ /* 0x000fca000f8e02ff */
[--C-:B------:R-:W-:Y:S02]  /*0620*/  SHF.R.S32.HI R8, RZ, 0x1f, R7.reuse ;  /* 0x0000001fff087819 */ /* 0x100fe40000011407 */
[----:B--23--:R-:W-:-:S04]  /*0630*/  IADD3 R6, P2, P3, R0, UR10, R7 ;  /* 0x0000000a00067c10 */ /* 0x00cfc8000fb5e007 */
[----:B------:R-:W-:Y:S01]  /*0640*/  IADD3.X R7, PT, PT, R9, UR11, R8, P2, P3 ;  /* 0x0000000b09077c10 */ /* 0x000fe200097e6408 */
[----:B------:R-:W-:Y:S08]  /*0650*/  @P0 BRA `(.L_x_15) ;  /* 0x0000000000200947 */ /* 0x000ff00003800000 */
[----:B------:R-:W-:Y:S01]  /*0660*/  ISETP.NE.AND P0, PT, R3, RZ, PT ;  /* 0x000000ff0300720c */ /* 0x000fe20003f05270 */
[----:B------:R-:W-:Y:S01]  /*0670*/  BSSY.RECONVERGENT B1, `(.L_x_16) ;  /* 0x0000005000017945 */ /* 0x000fe20003800200 */
[----:B------:R-:W-:Y:S02]  /*0680*/  PRMT R8, RZ, 0x7610, R8 ;  /* 0x00007610ff087816 */ /* 0x000fe40000000008 */
[----:B------:R-:W-:-:S13]  /*0690*/  ISETP.LT.OR P0, PT, R0, 0x1, !P0 ;  /* 0x000000010000780c */ /* 0x000fda0004701670 */
[----:B------:R-:W-:Y:S05]  /*06a0*/  @P0 BRA `(.L_x_17) ;  /* 0x0000000000040947 */ /* 0x000fea0003800000 */
[----:B------:R0:W5:Y:S02]  /*06b0*/  LDG.E.U8 R8, desc[UR6][R6.64+-0x1] ;  /* 0xffffff0606087981 */ /* 0x000164000c1e1100 */
.L_x_17:
[----:B------:R-:W-:Y:S05]  /*06c0*/  BSYNC.RECONVERGENT B1 ;  /* 0x0000000000017941 */ /* 0x000fea0003800200 */
.L_x_16:
[----:B-----5:R1:W-:Y:S02]  /*06d0*/  STS.U8 [UR4], R8 ;  /* 0x00000008ff007988 */ /* 0x0203e40008000004 */
.L_x_15:
[----:B------:R-:W-:Y:S05]  /*06e0*/  BSYNC.RECONVERGENT B0 ;  /* 0x0000000000007941 */ /* 0x000fea0003800200 */
.L_x_14:
[----:B------:R-:W-:Y:S01]  /*06f0*/  ISETP.NE.AND P0, PT, R5, RZ, PT ;  /* 0x000000ff0500720c */ /* 0x000fe20003f05270 */
[----:B------:R-:W-:Y:S03]  /*0700*/  BSSY.RECONVERGENT B0, `(.L_x_18) ;  /* 0x000000c000007945 */ /* 0x000fe60003800200 */
[----:B------:R-:W-:-:S13]  /*0710*/  ISETP.NE.OR P0, PT, R4, 0x1f, P0 ;  /* 0x0000001f0400780c */ /* 0x000fda0000705670 */
[----:B------:R-:W-:Y:S05]  /*0720*/  @P0 BRA `(.L_x_19) ;  /* 0x0000000000240947 */ /* 0x000fea0003800000 */
[----:B-1----:R-:W-:Y:S01]  /*0730*/  VIADD R8, R0, 0x1 ;  /* 0x0000000100087836 */ /* 0x002fe20000000000 */
[----:B------:R-:W-:Y:S01]  /*0740*/  ISETP.NE.AND P0, PT, R3, RZ, PT ;  /* 0x000000ff0300720c */ /* 0x000fe20003f05270 */
[----:B------:R-:W-:Y:S03]  /*0750*/  BSSY.RECONVERGENT B1, `(.L_x_20) ;  /* 0x0000005000017945 */ /* 0x000fe60003800200 */
[----:B------:R-:W-:Y:S02]  /*0760*/  ISETP.GE.OR P0, PT, R8, UR8, !P0 ;  /* 0x0000000808007c0c */ /* 0x000fe4000c706670 */
[----:B------:R-:W-:-:S11]  /*0770*/  PRMT R8, RZ, 0x7610, R8 ;  /* 0x00007610ff087816 */ /* 0x000fd60000000008 */
[----:B------:R-:W-:Y:S05]  /*0780*/  @P0 BRA `(.L_x_21) ;  /* 0x0000000000040947 */ /* 0x000fea0003800000 */
[----:B------:R1:W5:Y:S02]  /*0790*/  LDG.E.U8 R8, desc[UR6][R6.64+0x1] ;  /* 0x0000010606087981 */ /* 0x000364000c1e1100 */
.L_x_21:
[----:B------:R-:W-:Y:S05]  /*07a0*/  BSYNC.RECONVERGENT B1 ;  /* 0x0000000000017941 */ /* 0x000fea0003800200 */
.L_x_20:
[----:B-----5:R2:W-:Y:S02]  /*07b0*/  STS.U8 [UR4+0x21], R8 ;  /* 0x00002108ff007988 */ /* 0x0205e40008000004 */
.L_x_19:
[----:B------:R-:W-:Y:S05]  /*07c0*/  BSYNC.RECONVERGENT B0 ;  /* 0x0000000000007941 */ /* 0x000fea0003800200 */
.L_x_18:
[----:B------:R-:W-:Y:S01]  /*07d0*/  ISETP.NE.AND P0, PT, R5, 0x1f, PT ;  /* 0x0000001f0500780c */ /* 0x000fe20003f05270 */
[----:B------:R-:W-:Y:S03]  /*07e0*/  BSSY.RECONVERGENT B0, `(.L_x_22) ;  /* 0x0000020000007945 */ /* 0x000fe60003800200 */
[----:B------:R-:W-:-:S13]  /*07f0*/  ISETP.NE.OR P2, PT, R4, RZ, P0 ;  /* 0x000000ff0400720c */ /* 0x000fda0000745670 */
[----:B------:R-:W-:Y:S05]  /*0800*/  @P2 BRA `(.L_x_23) ;  /* 0x0000000000382947 */ /* 0x000fea0003800000 */
[----:B------:R-:W-:Y:S01]  /*0810*/  VIADD R5, R3, 0x1 ;  /* 0x0000000103057836 */ /* 0x000fe20000000000 */
[----:B------:R-:W-:Y:S01]  /*0820*/  BSSY.RECONVERGENT B1, `(.L_x_24) ;  /* 0x000000a000017945 */ /* 0x000fe20003800200 */
[----:B------:R-:W-:-:S03]  /*0830*/  PRMT R4, RZ, 0x7610, R4 ;  /* 0x00007610ff047816 */ /* 0x000fc60000000004 */
[----:B------:R-:W-:-:S04]  /*0840*/  ISETP.GE.AND P0, PT, R5, UR8, PT ;  /* 0x0000000805007c0c */ /* 0x000fc8000bf06270 */
[----:B------:R-:W-:-:S13]  /*0850*/  ISETP.LT.OR P0, PT, R0, 0x1, P0 ;  /* 0x000000010000780c */ /* 0x000fda0000701670 */
[----:B------:R-:W-:Y:S05]  /*0860*/  @P0 BRA `(.L_x_25) ;  /* 0x0000000000140947 */ /* 0x000fea0003800000 */
[----:B------:R-:W-:-:S04]  /*0870*/  IMAD R4, R5, UR8, R0 ;  /* 0x0000000805047c24 */ /* 0x000fc8000f8e0200 */
[----:B------:R-:W-:-:S05]  /*0880*/  VIADD R4, R4, 0xffffffff ;  /* 0xffffffff04047836 */ /* 0x000fca0000000000 */
[----:B------:R-:W-:-:S05]  /*0890*/  IADD3 R4, P0, PT, R4, UR10, RZ ;  /* 0x0000000a04047c10 */ /* 0x000fca000ff1e0ff */
[----:B------:R-:W-:-:S05]  /*08a0*/  IMAD.X R5, RZ, RZ, UR11, P0 ;  /* 0x0000000bff057e24 */ /* 0x000fca00080e06ff */
[----:B------:R3:W5:Y:S03]  /*08b0*/  LDG.E.U8 R4, desc[UR6][R4.64] ;  /* 0x0000000604047981 */ /* 0x000766000c1e1100 */
.L_x_25:
[----:B------:R-:W-:Y:S05]  /*08c0*/  BSYNC.RECONVERGENT B1 ;  /* 0x0000000000017941 */ /* 0x000fea0003800200 */
.L_x_24:
[----:B-----5:R4:W-:Y:S01]  /*08d0*/  STS.U8 [UR4+0x462], R4 ;  /* 0x00046204ff007988 */ /* 0x0209e20008000004 */
[----:B------:R-:W-:Y:S05]  /*08e0*/  BRA `(.L_x_26) ;  /* 0x00000000003c7947 */ /* 0x000fea0003800000 */
.L_x_23:
[----:B------:R-:W-:-:S13]  /*08f0*/  ISETP.NE.OR P0, PT, R4, 0x1f, P0 ;  /* 0x0000001f0400780c */ /* 0x000fda0000705670 */
[----:B------:R-:W-:Y:S05]  /*0900*/  @P0 BRA `(.L_x_26) ;  /* 0x0000000000340947 */ /* 0x000fea0003800000 */
[----:B------:R-:W-:Y:S01]  /*0910*/  VIADD R5, R3, 0x1 ;  /* 0x0000000103057836 */ /* 0x000fe20000000000 */
[----:B------:R-:W-:Y:S04]  /*0920*/  BSSY.RECONVERGENT B1, `(.L_x_27) ;  /* 0x000000a000017945 */ /* 0x000fe80003800200 */
[----:B------:R-:W-:-:S04]  /*0930*/  VIADDMNMX R4, R0, 0x1, R5, !PT ;  /* 0x0000000100047846 */ /* 0x000fc80007800105 */
[----:B------:R-:W-:Y:S02]  /*0940*/  ISETP.GE.AND P0, PT, R4, UR8, PT ;  /* 0x0000000804007c0c */ /* 0x000fe4000bf06270 */
[----:B------:R-:W-:-:S11]  /*0950*/  PRMT R4, RZ, 0x7610, R4 ;  /* 0x00007610ff047816 */ /* 0x000fd60000000004 */
[----:B------:R-:W-:Y:S05]  /*0960*/  @P0 BRA `(.L_x_28) ;  /* 0x0000000000140947 */ /* 0x000fea0003800000 */
[----:B------:R-:W-:-:S05]  /*0970*/  IMAD R5, R5, UR8, RZ ;  /* 0x0000000805057c24 */ /* 0x000fca000f8e02ff */
[----:B01----:R-:W-:Y:S02]  /*0980*/  SHF.R.S32.HI R6, RZ, 0x1f, R5 ;  /* 0x0000001fff067819 */ /* 0x003fe40000011405 */
[----:B------:R-:W-:-:S04]  /*0990*/  IADD3 R4, P0, P2, R5, UR10, R0 ;  /* 0x0000000a05047c10 */ /* 0x000fc8000fa1e000 */
[----:B------:R-:W-:-:S05]  /*09a0*/  IADD3.X R5, PT, PT, R6, UR11, R9, P0, P2 ;  /* 0x0000000b06057c10 */ /* 0x000fca00087e4409 */
[----:B------:R3:W5:Y:S04]  /*09b0*/  LDG.E.U8 R4, desc[UR6][R4.64+0x1] ;  /* 0x0000010604047981 */ /* 0x000768000c1e1100 */
.L_x_28:
[----:B------:R-:W-:Y:S05]  /*09c0*/  BSYNC.RECONVERGENT B1 ;  /* 0x0000000000017941 */ /* 0x000fea0003800200 */
.L_x_27:
[----:B-----5:R4:W-:Y:S02]  /*09d0*/  STS.U8 [UR4+0x483], R4 ;  /* 0x00048304ff007988 */ /* 0x0209e40008000004 */
.L_x_26:
[----:B------:R-:W-:Y:S05]  /*09e0*/  BSYNC.RECONVERGENT B0 ;  /* 0x0000000000007941 */ /* 0x000fea0003800200 */
.L_x_22:
[----:B------:R-:W-:Y:S06]  /*09f0*/  BAR.SYNC.DEFER_BLOCKING 0x0 ;  /* 0x0000000000007b1d */ /* 0x000fec0000010000 */
[----:B------:R-:W-:Y:S05]  /*0a00*/  @P1 EXIT ;  /* 0x000000000000194d */ /* 0x000fea0003800000 */
[----:B----4-:R-:W-:Y:S01]  /*0a10*/  LDS.S8 R4, [R2] ;  /* 0x0000000002047984 */ /* 0x010fe20000000200 */
[----:B------:R-:W4:Y:S01]  /*0a20*/  LDCU.64 UR4, c[0x0][0x388] ;  /* 0x00007100ff0477ac */ /* 0x000f220008000a00 */
[----:B------:R-:W-:Y:S01]  /*0a30*/  IMAD R0, R3, UR8, R0 ;  /* 0x0000000803007c24 */ /* 0x000fe2000f8e0200 */
[----:B------:R-:W-:Y:S01]  /*0a40*/  PLOP3.LUT P0, PT, PT, PT, PT, 0x80, 0x8 ;  /* 0x000000000008781c */ /* 0x000fe20003f0f070 */
[----:B---3--:R-:W-:Y:S04]  /*0a50*/  LDS.S8 R5, [R2+0x1] ;  /* 0x0000010002057984 */ /* 0x008fe80000000200 */
[----:B01----:R-:W0:Y:S04]  /*0a60*/  LDS.S8 R6, [R2+0x2] ;  /* 0x0000020002067984 */ /* 0x003e280000000200 */
[----:B------:R-:W-:Y:S04]  /*0a70*/  LDS.S8 R7, [R2+0x22] ;  /* 0x0000220002077984 */ /* 0x000fe80000000200 */
[----:B--2---:R-:W1:Y:S04]  /*0a80*/  LDS.S8 R8, [R2+0x24] ;  /* 0x0000240002087984 */ /* 0x004e680000000200 */
[----:B------:R-:W-:Y:S04]  /*0a90*/  LDS.S8 R9, [R2+0x44] ;  /* 0x0000440002097984 */ /* 0x000fe80000000200 */
[----:B------:R-:W2:Y:S04]  /*0aa0*/  LDS.S8 R10, [R2+0x45] ;  /* 0x00004500020a7984 */ /* 0x000ea80000000200 */
[----:B------:R-:W3:Y:S01]  /*0ab0*/  LDS.S8 R11, [R2+0x46] ;  /* 0x00004600020b7984 */ /* 0x000ee20000000200 */
[----:B0-----:R-:W-:-:S04]  /*0ac0*/  IADD3 R4, PT, PT, R6, R5, R4 ;  /* 0x0000000506047210 */ /* 0x001fc80007ffe004 */
[----:B-1----:R-:W-:-:S04]  /*0ad0*/  IADD3 R4, PT, PT, R8, R4, R7 ;  /* 0x0000000408047210 */ /* 0x002fc80007ffe007 */
[----:B--2---:R-:W-:-:S05]  /*0ae0*/  IADD3 R4, PT, PT, R10, R4, R9 ;  /* 0x000000040a047210 */ /* 0x004fca0007ffe009 */
[----:B---3--:R-:W-:-:S05]  /*0af0*/  IMAD.IADD R11, R4, 0x1, R11 ;  /* 0x00000001040b7824 */ /* 0x008fca00078e020b */
[----:B------:R-:W-:-:S13]  /*0b00*/  ISETP.NE.AND P2, PT, R11, 0x3, PT ;  /* 0x000000030b00780c */ /* 0x000fda0003f45270 */
[----:B------:R-:W0:Y:S02]  /*0b10*/  @P2 LDS.U8 R4, [R2+0x23] ;  /* 0x0000230002042984 */ /* 0x000e240000000000 */
[----:B0-----:R-:W-:Y:S02]  /*0b20*/  @P2 ISETP.NE.AND P1, PT, R4, RZ, PT ;  /* 0x000000ff0400220c */ /* 0x001fe40003f25270 */
[C---:B----4-:R-:W-:Y:S02]  /*0b30*/  IADD3 R4, P3, PT, R0.reuse, UR4, RZ ;  /* 0x0000000400047c10 */ /* 0x050fe4000ff7e0ff */
[----:B------:R-:W-:Y:S02]  /*0b40*/  @P2 ISETP.EQ.AND P0, PT, R11, 0x2, P1 ;  /* 0x000000020b00280c */ /* 0x000fe40000f02270 */
[----:B------:R-:W-:Y:S02]  /*0b50*/  LEA.HI.X.SX32 R5, R0, UR5, 0x1, P3 ;  /* 0x0000000500057c11 */ /* 0x000fe400098f0eff */
[----:B------:R-:W-:-:S05]  /*0b60*/  SEL R3, RZ, 0x1, !P0 ;  /* 0x00000001ff037807 */ /* 0x000fca0004000000 */
[----:B------:R-:W-:Y:S01]  /*0b70*/  STG.E.U8 desc[UR6][R4.64], R3 ;  /* 0x0000000304007986 */ /* 0x000fe2000c101106 */
[----:B------:R-:W-:Y:S05]  /*0b80*/  EXIT ;  /* 0x000000000000794d */ /* 0x000fea0003800000 */
.L_x_29:
[----:B------:R-:W-:-:S00]  /*0b90*/  BRA `(.L_x_29) ;  /* 0xfffffffc00fc7947 */ /* 0x000fc0000383ffff */
[----:B------:R-:W-:-:S00]  /*0ba0*/  NOP ;  /* 0x0000000000007918 */ /* 0x000fc00000000000 */
        /* <DEDUP_REMOVED lines=13> */
.L_x_30:


//--------------------- .nv.shared._Z19game_of_life_kernelPKbPbi --------------------------
	.section	.nv.shared._Z19game_of_life_kernelPKbPbi,"aw",@nobits
	.sectionflags	@""
.nv.shared._Z19game_of_life_kernelPKbPbi:
	.zero		2180


//--------------------- .nv.shared.reserved.0     --------------------------
	.section	.nv.shared.reserved.0,"aw",@nobits
	.weak		__nv_reservedSMEM_offset_0_alias
	.size		__nv_reservedSMEM_offset_0_alias, 0, 64
	.other		__nv_reservedSMEM_offset_0_alias,@"STO_CUDA_RESERVED_SHARED STV_DEFAULT"
__nv_reservedSMEM_offset_0_alias:
	.zero		0
	.zero		64


//--------------------- .nv.constant0._Z19game_of_life_kernelPKbPbi --------------------------
	.section	.nv.constant0._Z19game_of_life_kernelPKbPbi,"a",@progbits
	.sectionflags	@""
	.align	4
.nv.constant0._Z19game_of_life_kernelPKbPbi:
	.zero		916


//--------------------- SYMBOLS --------------------------

	.type		.nv.reservedSmem.offset0,@object
	.size		.nv.reservedSmem.offset0,0x4
	.type		.nv.reservedSmem.cap,@object
	.size		.nv.reservedSmem.cap,0x4
